//
// Generated by NVIDIA NVVM Compiler
//
// Compiler Build ID: CL-36424714
// Cuda compilation tools, release 13.0, V13.0.88
// Based on NVVM 20.0.0
//

.version 9.0
.target sm_100
.address_size 64

	// .globl	singleKerneldecompose

.visible .entry singleKerneldecompose(
	.param .u64 .ptr .align 1 singleKerneldecompose_param_0,
	.param .u64 .ptr .align 1 singleKerneldecompose_param_1
)
{
	.reg .pred 	%p<16>;
	.reg .b32 	%r<54>;
	.reg .b32 	%f<71>;
	.reg .b64 	%rd<39>;

	ld.param.u64 	%rd17, [singleKerneldecompose_param_0];
	cvta.to.global.u64 	%rd1, %rd17;
	mov.u32 	%r1, %ctaid.x;
	mov.u32 	%r2, %tid.x;
	// begin inline asm
	mov.u32 %r13, %envreg2;
	// end inline asm
	cvt.u64.u32 	%rd18, %r13;
	// begin inline asm
	mov.u32 %r14, %envreg1;
	// end inline asm
	cvt.u64.u32 	%rd19, %r14;
	shl.b64 	%rd20, %rd19, 32;
	or.b64  	%rd2, %rd20, %rd18;
	add.s64 	%rd3, %rd2, 4;
	mov.u32 	%r16, %tid.y;
	add.s32 	%r17, %r2, %r16;
	mov.u32 	%r18, %tid.z;
	or.b32  	%r3, %r17, %r18;
	mov.u32 	%r19, %nctaid.x;
	mov.u32 	%r20, %nctaid.y;
	mul.lo.s32 	%r21, %r19, %r20;
	mov.u32 	%r22, %nctaid.z;
	mul.lo.s32 	%r23, %r21, %r22;
	mov.u32 	%r24, %ctaid.y;
	add.s32 	%r25, %r1, %r24;
	mov.u32 	%r26, %ctaid.z;
	neg.s32 	%r27, %r26;
	setp.eq.s32 	%p1, %r25, %r27;
	sub.s32 	%r28, -2147483647, %r23;
	selp.b32 	%r4, %r28, 1, %p1;
	mul.lo.s32 	%r5, %r1, 200;
	add.s32 	%r29, %r5, %r2;
	mul.wide.u32 	%rd21, %r29, 4;
	add.s64 	%rd4, %rd1, %rd21;
	add.s32 	%r30, %r29, 4000;
	mul.wide.u32 	%rd22, %r30, 4;
	add.s64 	%rd5, %rd1, %rd22;
	add.s32 	%r31, %r29, 8000;
	mul.wide.u32 	%rd23, %r31, 4;
	add.s64 	%rd6, %rd1, %rd23;
	add.s32 	%r32, %r29, 12000;
	mul.wide.u32 	%rd24, %r32, 4;
	add.s64 	%rd7, %rd1, %rd24;
	add.s32 	%r33, %r29, 16000;
	mul.wide.u32 	%rd25, %r33, 4;
	add.s64 	%rd8, %rd1, %rd25;
	add.s32 	%r34, %r29, 20000;
	mul.wide.u32 	%rd26, %r34, 4;
	add.s64 	%rd9, %rd1, %rd26;
	add.s32 	%r6, %r1, 120;
	add.s32 	%r35, %r29, 24000;
	mul.wide.u32 	%rd27, %r35, 4;
	add.s64 	%rd10, %rd1, %rd27;
	add.s32 	%r7, %r1, 140;
	add.s32 	%r36, %r29, 28000;
	mul.wide.u32 	%rd28, %r36, 4;
	add.s64 	%rd11, %rd1, %rd28;
	add.s32 	%r8, %r1, 160;
	add.s32 	%r37, %r29, 32000;
	mul.wide.u32 	%rd29, %r37, 4;
	add.s64 	%rd12, %rd1, %rd29;
	add.s32 	%r9, %r1, 180;
	add.s32 	%r38, %r29, 36000;
	mul.wide.u32 	%rd30, %r38, 4;
	add.s64 	%rd13, %rd1, %rd30;
	mov.b32 	%r53, 1;
$L__BB0_1:
	add.s32 	%r39, %r53, %r5;
	mul.lo.s32 	%r40, %r53, 200;
	add.s32 	%r41, %r40, -200;
	cvt.s64.s32 	%rd31, %r41;
	cvt.s64.s32 	%rd32, %r53;
	add.s64 	%rd33, %rd32, %rd31;
	shl.b64 	%rd34, %rd33, 2;
	add.s64 	%rd14, %rd1, %rd34;
	add.s32 	%r42, %r40, %r2;
	mul.wide.u32 	%rd35, %r42, 4;
	add.s64 	%rd15, %rd1, %rd35;
	setp.lt.u32 	%p2, %r1, %r53;
	add.s32 	%r43, %r39, -1;
	mul.wide.s32 	%rd36, %r43, 4;
	add.s64 	%rd16, %rd1, %rd36;
	@%p2 bra 	$L__BB0_3;
	ld.global.f32 	%f1, [%rd16];
	ld.global.f32 	%f2, [%rd14+-4];
	div.rn.f32 	%f3, %f1, %f2;
	ld.global.f32 	%f4, [%rd15+-800];
	mul.f32 	%f5, %f3, %f4;
	ld.global.f32 	%f6, [%rd4];
	sub.f32 	%f7, %f6, %f5;
	st.global.f32 	[%rd4], %f7;
	st.global.f32 	[%rd16], %f3;
$L__BB0_3:
	add.s32 	%r44, %r1, 20;
	setp.lt.u32 	%p3, %r44, %r53;
	@%p3 bra 	$L__BB0_5;
	ld.global.f32 	%f8, [%rd16+16000];
	ld.global.f32 	%f9, [%rd14+-4];
	div.rn.f32 	%f10, %f8, %f9;
	ld.global.f32 	%f11, [%rd15+-800];
	mul.f32 	%f12, %f10, %f11;
	ld.global.f32 	%f13, [%rd5];
	sub.f32 	%f14, %f13, %f12;
	st.global.f32 	[%rd5], %f14;
	st.global.f32 	[%rd16+16000], %f10;
$L__BB0_5:
	add.s32 	%r45, %r1, 40;
	setp.lt.u32 	%p4, %r45, %r53;
	@%p4 bra 	$L__BB0_7;
	ld.global.f32 	%f15, [%rd16+32000];
	ld.global.f32 	%f16, [%rd14+-4];
	div.rn.f32 	%f17, %f15, %f16;
	ld.global.f32 	%f18, [%rd15+-800];
	mul.f32 	%f19, %f17, %f18;
	ld.global.f32 	%f20, [%rd6];
	sub.f32 	%f21, %f20, %f19;
	st.global.f32 	[%rd6], %f21;
	st.global.f32 	[%rd16+32000], %f17;
$L__BB0_7:
	add.s32 	%r46, %r1, 60;
	setp.lt.u32 	%p5, %r46, %r53;
	@%p5 bra 	$L__BB0_9;
	ld.global.f32 	%f22, [%rd16+48000];
	ld.global.f32 	%f23, [%rd14+-4];
	div.rn.f32 	%f24, %f22, %f23;
	ld.global.f32 	%f25, [%rd15+-800];
	mul.f32 	%f26, %f24, %f25;
	ld.global.f32 	%f27, [%rd7];
	sub.f32 	%f28, %f27, %f26;
	st.global.f32 	[%rd7], %f28;
	st.global.f32 	[%rd16+48000], %f24;
$L__BB0_9:
	add.s32 	%r47, %r1, 80;
	setp.lt.u32 	%p6, %r47, %r53;
	@%p6 bra 	$L__BB0_11;
	ld.global.f32 	%f29, [%rd16+64000];
	ld.global.f32 	%f30, [%rd14+-4];
	div.rn.f32 	%f31, %f29, %f30;
	ld.global.f32 	%f32, [%rd15+-800];
	mul.f32 	%f33, %f31, %f32;
	ld.global.f32 	%f34, [%rd8];
	sub.f32 	%f35, %f34, %f33;
	st.global.f32 	[%rd8], %f35;
	st.global.f32 	[%rd16+64000], %f31;
$L__BB0_11:
	add.s32 	%r48, %r1, 100;
	setp.lt.u32 	%p7, %r48, %r53;
	@%p7 bra 	$L__BB0_13;
	ld.global.f32 	%f36, [%rd16+80000];
	ld.global.f32 	%f37, [%rd14+-4];
	div.rn.f32 	%f38, %f36, %f37;
	ld.global.f32 	%f39, [%rd15+-800];
	mul.f32 	%f40, %f38, %f39;
	ld.global.f32 	%f41, [%rd9];
	sub.f32 	%f42, %f41, %f40;
	st.global.f32 	[%rd9], %f42;
	st.global.f32 	[%rd16+80000], %f38;
$L__BB0_13:
	setp.lt.u32 	%p8, %r6, %r53;
	@%p8 bra 	$L__BB0_15;
	ld.global.f32 	%f43, [%rd16+96000];
	ld.global.f32 	%f44, [%rd14+-4];
	div.rn.f32 	%f45, %f43, %f44;
	ld.global.f32 	%f46, [%rd15+-800];
	mul.f32 	%f47, %f45, %f46;
	ld.global.f32 	%f48, [%rd10];
	sub.f32 	%f49, %f48, %f47;
	st.global.f32 	[%rd10], %f49;
	st.global.f32 	[%rd16+96000], %f45;
$L__BB0_15:
	setp.lt.u32 	%p9, %r7, %r53;
	@%p9 bra 	$L__BB0_17;
	ld.global.f32 	%f50, [%rd16+112000];
	ld.global.f32 	%f51, [%rd14+-4];
	div.rn.f32 	%f52, %f50, %f51;
	ld.global.f32 	%f53, [%rd15+-800];
	mul.f32 	%f54, %f52, %f53;
	ld.global.f32 	%f55, [%rd11];
	sub.f32 	%f56, %f55, %f54;
	st.global.f32 	[%rd11], %f56;
	st.global.f32 	[%rd16+112000], %f52;
$L__BB0_17:
	setp.lt.u32 	%p10, %r8, %r53;
	@%p10 bra 	$L__BB0_19;
	ld.global.f32 	%f57, [%rd16+128000];
	ld.global.f32 	%f58, [%rd14+-4];
	div.rn.f32 	%f59, %f57, %f58;
	ld.global.f32 	%f60, [%rd15+-800];
	mul.f32 	%f61, %f59, %f60;
	ld.global.f32 	%f62, [%rd12];
	sub.f32 	%f63, %f62, %f61;
	st.global.f32 	[%rd12], %f63;
	st.global.f32 	[%rd16+128000], %f59;
$L__BB0_19:
	setp.lt.u32 	%p11, %r9, %r53;
	@%p11 bra 	$L__BB0_21;
	ld.global.f32 	%f64, [%rd16+144000];
	ld.global.f32 	%f65, [%rd14+-4];
	div.rn.f32 	%f66, %f64, %f65;
	ld.global.f32 	%f67, [%rd15+-800];
	mul.f32 	%f68, %f66, %f67;
	ld.global.f32 	%f69, [%rd13];
	sub.f32 	%f70, %f69, %f68;
	st.global.f32 	[%rd13], %f70;
	st.global.f32 	[%rd16+144000], %f66;
$L__BB0_21:
	setp.ne.s64 	%p12, %rd2, 0;
	@%p12 bra 	$L__BB0_23;
	// begin inline asm
	trap;
	// end inline asm
$L__BB0_23:
	setp.ne.s32 	%p13, %r3, 0;
	barrier.sync 	0;
	@%p13 bra 	$L__BB0_26;
	// begin inline asm
	atom.add.release.gpu.u32 %r49,[%rd3],%r4;
	// end inline asm
$L__BB0_25:
	// begin inline asm
	ld.acquire.gpu.u32 %r51,[%rd3];
	// end inline asm
	xor.b32  	%r52, %r51, %r49;
	setp.gt.s32 	%p14, %r52, -1;
	@%p14 bra 	$L__BB0_25;
$L__BB0_26:
	barrier.sync 	0;
	add.s32 	%r53, %r53, 1;
	setp.ne.s32 	%p15, %r53, 200;
	@%p15 bra 	$L__BB0_1;
	ret;

}


// ===== COMPILED SASS (sm_100) =====

	.target	sm_100

	.elftype	@"ET_EXEC"


//--------------------- .note.nv.tkinfo           --------------------------
	.section	.note.nv.tkinfo,"",@"SHT_NOTE"
	.sectionflags	@"SHF_NOTE_NV_TKINFO"
	.tkinfo
        /*0018*/ 	.word	0x00000002
        /*0030*/ 	.string	""
        /*0030*/ 	.string	"ptxas"
        /*0030*/ 	.string	"Cuda compilation tools, release 13.0, V13.0.88"
        /*0030*/ 	.string	"Build cuda_13.0.r13.0/compiler.36424714_0"
        /*0030*/ 	.string	"-arch sm_100 -m 64 "



//--------------------- .note.nv.cuinfo           --------------------------
	.section	.note.nv.cuinfo,"",@"SHT_NOTE"
	.sectionflags	@"SHF_NOTE_NV_CUINFO"
        /*0018*/ 	.short	0x0002
        /*001a*/ 	.short	0x0064
        /*001c*/ 	.short	0x0082
	.zero		2


//--------------------- .nv.info                  --------------------------
	.section	.nv.info,"",@"SHT_CUDA_INFO"
	.align	4


	//----- nvinfo : EIATTR_REGCOUNT
	.align		4
        /*0000*/ 	.byte	0x04, 0x2f
        /*0002*/ 	.short	(.L_1 - .L_0)
	.align		4
.L_0:
        /*0004*/ 	.word	index@(singleKerneldecompose)
        /*0008*/ 	.word	0x0000002c


	//----- nvinfo : EIATTR_FRAME_SIZE
	.align		4
.L_1:
        /*000c*/ 	.byte	0x04, 0x11
        /*000e*/ 	.short	(.L_3 - .L_2)
	.align		4
.L_2:
        /*0010*/ 	.word	index@($__internal_0_$__cuda_sm3x_div_rn_noftz_f32_slowpath)
        /*0014*/ 	.word	0x00000000


	//----- nvinfo : EIATTR_FRAME_SIZE
	.align		4
.L_3:
        /*0018*/ 	.byte	0x04, 0x11
        /*001a*/ 	.short	(.L_5 - .L_4)
	.align		4
.L_4:
        /*001c*/ 	.word	index@(singleKerneldecompose)
        /*0020*/ 	.word	0x00000000


	//----- nvinfo : EIATTR_MIN_STACK_SIZE
	.align		4
.L_5:
        /*0024*/ 	.byte	0x04, 0x12
        /*0026*/ 	.short	(.L_7 - .L_6)
	.align		4
.L_6:
        /*0028*/ 	.word	index@(singleKerneldecompose)
        /*002c*/ 	.word	0x00000000
.L_7:


//--------------------- .nv.compat                --------------------------
	.section	.nv.compat,"",@"SHT_CUDA_COMPAT_INFO"
	.align	4
        /*0000*/ 	.byte	0x02, 0x09, 0x00, 0x00, 0x02, 0x02, 0x01, 0x00, 0x02, 0x05, 0x05, 0x00, 0x03, 0x07, 0x01, 0x01
        /*0010*/ 	.byte	0x02, 0x03, 0x00, 0x00, 0x02, 0x06, 0x01, 0x00, 0x04, 0x0b, 0x08, 0x00, 0x01, 0x00, 0x00, 0x00
        /*0020*/ 	.byte	0x00, 0x00, 0x00, 0x00


//--------------------- .nv.info.singleKerneldecompose --------------------------
	.section	.nv.info.singleKerneldecompose,"",@"SHT_CUDA_INFO"
	.sectionflags	@""
	.align	4


	//----- nvinfo : EIATTR_CUDA_API_VERSION
	.align		4
        /*0000*/ 	.byte	0x04, 0x37
        /*0002*/ 	.short	(.L_9 - .L_8)
.L_8:
        /*0004*/ 	.word	0x00000082


	//----- nvinfo : EIATTR_KPARAM_INFO
	.align		4
.L_9:
        /*0008*/ 	.byte	0x04, 0x17
        /*000a*/ 	.short	(.L_11 - .L_10)
.L_10:
        /*000c*/ 	.word	0x00000000
        /*0010*/ 	.short	0x0001
        /*0012*/ 	.short	0x0008
        /*0014*/ 	.byte	0x00, 0xf5, 0x21, 0x00


	//----- nvinfo : EIATTR_KPARAM_INFO
	.align		4
.L_11:
        /*0018*/ 	.byte	0x04, 0x17
        /*001a*/ 	.short	(.L_13 - .L_12)
.L_12:
        /*001c*/ 	.word	0x00000000
        /*0020*/ 	.short	0x0000
        /*0022*/ 	.short	0x0000
        /*0024*/ 	.byte	0x00, 0xf5, 0x21, 0x00


	//----- nvinfo : EIATTR_SPARSE_MMA_MASK
	.align		4
.L_13:
        /*0028*/ 	.byte	0x03, 0x50
        /*002a*/ 	.short	0x0000


	//----- nvinfo : EIATTR_MAXREG_COUNT
	.align		4
        /*002c*/ 	.byte	0x03, 0x1b
        /*002e*/ 	.short	0x00ff


	//----- nvinfo : EIATTR_NUM_BARRIERS
	.align		4
        /*0030*/ 	.byte	0x02, 0x4c
        /*0032*/ 	.byte	0x01
	.zero		1


	//----- nvinfo : EIATTR_MERCURY_ISA_VERSION
	.align		4
        /*0034*/ 	.byte	0x03, 0x5f
        /*0036*/ 	.short	0x0101


	//----- nvinfo : EIATTR_INT_WARP_WIDE_INSTR_OFFSETS
	.align		4
        /*0038*/ 	.byte	0x04, 0x31
        /*003a*/ 	.short	(.L_15 - .L_14)


	//   ....[0]....
.L_14:
        /*003c*/ 	.word	0x00001440


	//   ....[1]....
        /*0040*/ 	.word	0x00001520


	//----- nvinfo : EIATTR_COOP_GROUP_MASK_REGIDS
	.align		4
.L_15:
        /*0044*/ 	.byte	0x04, 0x29
        /*0046*/ 	.short	(.L_17 - .L_16)


	//   ....[0]....
.L_16:
        /*0048*/ 	.word	0xffffffff


	//   ....[1]....
        /*004c*/ 	.word	0xffffffff


	//   ....[2]....
        /*0050*/ 	.word	0x05000000


	//   ....[3]....
        /*0054*/ 	.word	0x05000000


	//----- nvinfo : EIATTR_COOP_GROUP_INSTR_OFFSETS
	.align		4
.L_17:
        /*0058*/ 	.byte	0x04, 0x28
        /*005a*/ 	.short	(.L_19 - .L_18)


	//   ....[0]....
.L_18:
        /*005c*/ 	.word	0x00001400


	//   ....[1]....
        /*0060*/ 	.word	0x000015d0


	//   ....[2]....
        /*0064*/ 	.word	0x000016a0


	//   ....[3]....
        /*0068*/ 	.word	0x00001760


	//----- nvinfo : EIATTR_VRC_CTA_INIT_COUNT
	.align		4
.L_19:
        /*006c*/ 	.byte	0x02, 0x4a
	.zero		1
	.zero		1


	//----- nvinfo : EIATTR_EXIT_INSTR_OFFSETS
	.align		4
        /*0070*/ 	.byte	0x04, 0x1c
        /*0072*/ 	.short	(.L_21 - .L_20)


	//   ....[0]....
.L_20:
        /*0074*/ 	.word	0x00001610


	//----- nvinfo : EIATTR_CRS_STACK_SIZE
	.align		4
.L_21:
        /*0078*/ 	.byte	0x04, 0x1e
        /*007a*/ 	.short	(.L_23 - .L_22)
.L_22:
        /*007c*/ 	.word	0x00000000


	//----- nvinfo : EIATTR_CBANK_PARAM_SIZE
	.align		4
.L_23:
        /*0080*/ 	.byte	0x03, 0x19
        /*0082*/ 	.short	0x0010


	//----- nvinfo : EIATTR_PARAM_CBANK
	.align		4
        /*0084*/ 	.byte	0x04, 0x0a
        /*0086*/ 	.short	(.L_25 - .L_24)
	.align		4
.L_24:
        /*0088*/ 	.word	index@(.nv.constant0.singleKerneldecompose)
        /*008c*/ 	.short	0x0380
        /*008e*/ 	.short	0x0010


	//----- nvinfo : EIATTR_SW_WAR
	.align		4
.L_25:
        /*0090*/ 	.byte	0x04, 0x36
        /*0092*/ 	.short	(.L_27 - .L_26)
.L_26:
        /*0094*/ 	.word	0x00000008
.L_27:


//--------------------- .nv.callgraph             --------------------------
	.section	.nv.callgraph,"",@"SHT_CUDA_CALLGRAPH"
	.align	4
	.sectionentsize	8
	.align		4
        /*0000*/ 	.word	0x00000000
	.align		4
        /*0004*/ 	.word	0xffffffff
	.align		4
        /*0008*/ 	.word	0x00000000
	.align		4
        /*000c*/ 	.word	0xfffffffe
	.align		4
        /*0010*/ 	.word	0x00000000
	.align		4
        /*0014*/ 	.word	0xfffffffd
	.align		4
        /*0018*/ 	.word	0x00000000
	.align		4
        /*001c*/ 	.word	0xfffffffc


//--------------------- .text.singleKerneldecompose --------------------------
	.section	.text.singleKerneldecompose,"ax",@progbits
	.align	128
        .global         singleKerneldecompose
        .type           singleKerneldecompose,@function
        .size           singleKerneldecompose,(.L_x_65 - singleKerneldecompose)
        .other          singleKerneldecompose,@"STO_CUDA_ENTRY STV_DEFAULT"
singleKerneldecompose:
.text.singleKerneldecompose:
[----:B------:R-:W-:Y:S01]  /*0000*/  LDC R1, c[0x0][0x37c] ;  /* 0x0000df00ff017b82 */ /* 0x000fe20000000800 */
[----:B------:R-:W0:Y:S01]  /*0010*/  S2R R30, SR_CTAID.X ;  /* 0x00000000001e7919 */ /* 0x000e220000002500 */
[----:B------:R-:W1:Y:S06]  /*0020*/  LDCU UR4, c[0x0][0x370] ;  /* 0x00006e00ff0477ac */ /* 0x000e6c0008000800 */
[----:B------:R-:W2:Y:S01]  /*0030*/  LDC.64 R10, c[0x0][0x380] ;  /* 0x0000e000ff0a7b82 */ /* 0x000ea20000000a00 */
[----:B------:R-:W-:Y:S01]  /*0040*/  IMAD.MOV.U32 R35, RZ, RZ, 0x1 ;  /* 0x00000001ff237424 */ /* 0x000fe200078e00ff */
[----:B------:R-:W0:Y:S01]  /*0050*/  S2R R3, SR_CTAID.Y ;  /* 0x0000000000037919 */ /* 0x000e220000002600 */
[----:B------:R-:W3:Y:S01]  /*0060*/  LDCU.64 UR8, c[0x0][0x358] ;  /* 0x00006b00ff0877ac */ /* 0x000ee20008000a00 */
[----:B------:R-:W4:Y:S01]  /*0070*/  S2R R2, SR_CTAID.Z ;  /* 0x0000000000027919 */ /* 0x000f220000002700 */
[----:B------:R-:W-:-:S05]  /*0080*/  CS2R.32 R33, SR_CgaSize ;  /* 0x0000000000217805 */ /* 0x000fca0000008a00 */
[----:B------:R-:W-:-:S05]  /*0090*/  IMAD R33, R33, -0xa0, RZ ;  /* 0xffffff6021217824 */ /* 0x000fca00078e02ff */
[----:B------:R-:W-:-:S14]  /*00a0*/  R2UR UR7, R33 ;  /* 0x00000000210772ca */ /* 0x000fdc00000e0000 */
[----:B------:R-:W0:Y:S01]  /*00b0*/  LDCU UR7, c[0x0][UR7+0x258] ;  /* 0x00004b00070777ac */ /* 0x000e220008000800 */
[----:B------:R-:W5:Y:S01]  /*00c0*/  S2R R31, SR_TID.X ;  /* 0x00000000001f7919 */ /* 0x000f620000002100 */
[----:B------:R-:W-:-:S05]  /*00d0*/  CS2R.32 R33, SR_CgaSize ;  /* 0x0000000000217805 */ /* 0x000fca0000008a00 */
[----:B------:R-:W-:-:S05]  /*00e0*/  IMAD R33, R33, -0xa0, RZ ;  /* 0xffffff6021217824 */ /* 0x000fca00078e02ff */
[----:B------:R-:W-:-:S14]  /*00f0*/  R2UR UR10, R33 ;  /* 0x00000000210a72ca */ /* 0x000fdc00000e0000 */
[----:B------:R-:W2:Y:S01]  /*0100*/  LDCU UR10, c[0x0][UR10+0x254] ;  /* 0x00004a800a0a77ac */ /* 0x000ea20008000800 */
[----:B------:R-:W3:Y:S01]  /*0110*/  S2R R4, SR_TID.Y ;  /* 0x0000000000047919 */ /* 0x000ee20000002200 */
[----:B-1----:R-:W-:Y:S01]  /*0120*/  UIADD3 UR6, UPT, UPT, URZ, -UR4, URZ ;  /* 0x80000004ff067290 */ /* 0x002fe2000fffe0ff */
[----:B------:R-:W1:Y:S01]  /*0130*/  LDCU UR4, c[0x0][0x374] ;  /* 0x00006e80ff0477ac */ /* 0x000e620008000800 */
[----:B------:R-:W5:Y:S01]  /*0140*/  LDCU UR5, c[0x0][0x378] ;  /* 0x00006f00ff0577ac */ /* 0x000f620008000800 */
[C---:B0-----:R-:W-:Y:S01]  /*0150*/  IADD3 R0, PT, PT, R30.reuse, R3, RZ ;  /* 0x000000031e007210 */ /* 0x041fe20007ffe0ff */
[----:B-1----:R-:W-:Y:S01]  /*0160*/  UIMAD UR4, UR6, UR4, URZ ;  /* 0x00000004060472a4 */ /* 0x002fe2000f8e02ff */
[----:B----4-:R-:W-:Y:S02]  /*0170*/  IMAD.MOV R3, RZ, RZ, -R2 ;  /* 0x000000ffff037224 */ /* 0x010fe400078e0a02 */
[----:B------:R-:W0:Y:S01]  /*0180*/  S2R R2, SR_TID.Z ;  /* 0x0000000000027919 */ /* 0x000e220000002300 */
[----:B-----5:R-:W-:Y:S01]  /*0190*/  UIMAD UR4, UR5, UR4, -0x7fffffff ;  /* 0x80000001050474a4 */ /* 0x020fe2000f8e0204 */
[----:B------:R-:W-:Y:S01]  /*01a0*/  IMAD R29, R30, 0xc8, R31 ;  /* 0x000000c81e1d7824 */ /* 0x000fe200078e021f */
[----:B------:R-:W-:-:S03]  /*01b0*/  ISETP.NE.AND P0, PT, R0, R3, PT ;  /* 0x000000030000720c */ /* 0x000fc60003f05270 */
[C---:B------:R-:W-:Y:S01]  /*01c0*/  VIADD R25, R29.reuse, 0x1f40 ;  /* 0x00001f401d197836 */ /* 0x040fe20000000000 */
[C---:B------:R-:W-:Y:S01]  /*01d0*/  IADD3 R27, PT, PT, R29.reuse, 0xfa0, RZ ;  /* 0x00000fa01d1b7810 */ /* 0x040fe20007ffe0ff */
[C---:B------:R-:W-:Y:S01]  /*01e0*/  VIADD R21, R29.reuse, 0x3e80 ;  /* 0x00003e801d157836 */ /* 0x040fe20000000000 */
[C---:B------:R-:W-:Y:S01]  /*01f0*/  IADD3 R23, PT, PT, R29.reuse, 0x2ee0, RZ ;  /* 0x00002ee01d177810 */ /* 0x040fe20007ffe0ff */
[C---:B------:R-:W-:Y:S01]  /*0200*/  VIADD R17, R29.reuse, 0x5dc0 ;  /* 0x00005dc01d117836 */ /* 0x040fe20000000000 */
[C---:B------:R-:W-:Y:S01]  /*0210*/  IADD3 R19, PT, PT, R29.reuse, 0x4e20, RZ ;  /* 0x00004e201d137810 */ /* 0x040fe20007ffe0ff */
[C---:B------:R-:W-:Y:S01]  /*0220*/  VIADD R13, R29.reuse, 0x7d00 ;  /* 0x00007d001d0d7836 */ /* 0x040fe20000000000 */
[----:B------:R-:W-:Y:S01]  /*0230*/  IADD3 R15, PT, PT, R29, 0x6d60, RZ ;  /* 0x00006d601d0f7810 */ /* 0x000fe20007ffe0ff */
[--C-:B--2---:R-:W-:Y:S01]  /*0240*/  IMAD.WIDE.U32 R26, R27, 0x4, R10.reuse ;  /* 0x000000041b1a7825 */ /* 0x104fe200078e000a */
[----:B------:R-:W-:Y:S01]  /*0250*/  IADD3 R3, PT, PT, R29, 0x8ca0, RZ ;  /* 0x00008ca01d037810 */ /* 0x000fe20007ffe0ff */
[----:B------:R-:W-:Y:S01]  /*0260*/  VOTEU.ANY UP0, P0 ;  /* 0x0000000000ff7886 */ /* 0x000fe20000000100 */
[----:B---3--:R-:W-:Y:S01]  /*0270*/  IADD3 R33, PT, PT, R31, R4, RZ ;  /* 0x000000041f217210 */ /* 0x008fe20007ffe0ff */
[----:B------:R-:W-:Y:S01]  /*0280*/  IMAD.WIDE.U32 R28, R29, 0x4, R10 ;  /* 0x000000041d1c7825 */ /* 0x000fe200078e000a */
[----:B------:R-:W-:-:S03]  /*0290*/  USEL UR4, UR4, 0x1, !UP0 ;  /* 0x0000000104047887 */ /* 0x000fc6000c000000 */
[----:B------:R-:W-:-:S04]  /*02a0*/  IMAD.WIDE.U32 R24, R25, 0x4, R10 ;  /* 0x0000000419187825 */ /* 0x000fc800078e000a */
[----:B------:R-:W-:-:S04]  /*02b0*/  IMAD.WIDE.U32 R22, R23, 0x4, R10 ;  /* 0x0000000417167825 */ /* 0x000fc800078e000a */
[----:B------:R-:W-:-:S04]  /*02c0*/  IMAD.WIDE.U32 R20, R21, 0x4, R10 ;  /* 0x0000000415147825 */ /* 0x000fc800078e000a */
[----:B------:R-:W-:-:S04]  /*02d0*/  IMAD.WIDE.U32 R18, R19, 0x4, R10 ;  /* 0x0000000413127825 */ /* 0x000fc800078e000a */
[----:B------:R-:W-:-:S04]  /*02e0*/  IMAD.WIDE.U32 R16, R17, 0x4, R10 ;  /* 0x0000000411107825 */ /* 0x000fc800078e000a */
[----:B------:R-:W-:-:S04]  /*02f0*/  IMAD.WIDE.U32 R14, R15, 0x4, R10 ;  /* 0x000000040f0e7825 */ /* 0x000fc800078e000a */
[----:B------:R-:W-:-:S04]  /*0300*/  IMAD.WIDE.U32 R12, R13, 0x4, R10 ;  /* 0x000000040d0c7825 */ /* 0x000fc800078e000a */
[----:B0-----:R-:W-:-:S07]  /*0310*/  IMAD.WIDE.U32 R10, R3, 0x4, R10 ;  /* 0x00000004030a7825 */ /* 0x001fce00078e000a */
.L_x_46:
[----:B------:R-:W-:Y:S01]  /*0320*/  IMAD.MOV.U32 R6, RZ, RZ, 0xc8 ;  /* 0x000000c8ff067424 */ /* 0x000fe200078e00ff */
[----:B------:R-:W-:Y:S05]  /*0330*/  YIELD ;  /* 0x0000000000007946 */ /* 0x000fea0003800000 */
[----:B01234-:R-:W0:Y:S01]  /*0340*/  LDC.64 R4, c[0x0][0x380] ;  /* 0x0000e000ff047b82 */ /* 0x01fe220000000a00 */
[----:B------:R-:W1:Y:S01]  /*0350*/  LDCU.64 UR12, c[0x0][0x380] ;  /* 0x00007000ff0c77ac */ /* 0x000e620008000a00 */
[C---:B------:R-:W-:Y:S01]  /*0360*/  IMAD R6, R35.reuse, R6, -0xc8 ;  /* 0xffffff3823067424 */ /* 0x040fe200078e0206 */
[--C-:B------:R-:W-:Y:S01]  /*0370*/  SHF.R.S32.HI R3, RZ, 0x1f, R35.reuse ;  /* 0x0000001fff037819 */ /* 0x100fe20000011423 */
[----:B------:R-:W-:Y:S01]  /*0380*/  IMAD R0, R30, 0xc8, R35 ;  /* 0x000000c81e007824 */ /* 0x000fe200078e0223 */
[----:B------:R-:W-:Y:S01]  /*0390*/  BSSY.RECONVERGENT B2, `(.L_x_0) ;  /* 0x000001f000027945 */ /* 0x000fe20003800200 */
[----:B------:R-:W-:Y:S01]  /*03a0*/  IMAD R7, R35, 0xc8, R31 ;  /* 0x000000c823077824 */ /* 0x000fe200078e021f */
[----:B------:R-:W-:-:S04]  /*03b0*/  IADD3 R9, P0, PT, R6, R35, RZ ;  /* 0x0000002306097210 */ /* 0x000fc80007f1e0ff */
[----:B------:R-:W-:Y:S02]  /*03c0*/  LEA.HI.X.SX32 R6, R6, R3, 0x1, P0 ;  /* 0x0000000306067211 */ /* 0x000fe400000f0eff */
[----:B------:R-:W-:Y:S02]  /*03d0*/  ISETP.GE.U32.AND P0, PT, R30, R35, PT ;  /* 0x000000231e00720c */ /* 0x000fe40003f06070 */
[----:B------:R-:W-:Y:S02]  /*03e0*/  IADD3 R3, PT, PT, R0, -0x1, RZ ;  /* 0xffffffff00037810 */ /* 0x000fe40007ffe0ff */
[----:B-1----:R-:W-:-:S04]  /*03f0*/  LEA R8, P1, R9, UR12, 0x2 ;  /* 0x0000000c09087c11 */ /* 0x002fc8000f8210ff */
[----:B------:R-:W-:Y:S01]  /*0400*/  LEA.HI.X R9, R9, UR13, R6, 0x2, P1 ;  /* 0x0000000d09097c11 */ /* 0x000fe200088f1406 */
[----:B0-----:R-:W-:-:S04]  /*0410*/  IMAD.WIDE.U32 R6, R7, 0x4, R4 ;  /* 0x0000000407067825 */ /* 0x001fc800078e0004 */
[----:B------:R-:W-:Y:S01]  /*0420*/  IMAD.WIDE R4, R3, 0x4, R4 ;  /* 0x0000000403047825 */ /* 0x000fe200078e0204 */
[----:B------:R-:W-:Y:S06]  /*0430*/  @!P0 BRA `(.L_x_1) ;  /* 0x0000000000508947 */ /* 0x000fec0003800000 */
[----:B------:R-:W2:Y:S04]  /*0440*/  LDG.E R37, desc[UR8][R8.64+-0x4] ;  /* 0xfffffc0808257981 */ /* 0x000ea8000c1e1900 */
[----:B------:R-:W3:Y:S01]  /*0450*/  LDG.E R0, desc[UR8][R4.64] ;  /* 0x0000000804007981 */ /* 0x000ee2000c1e1900 */
[----:B------:R-:W-:Y:S01]  /*0460*/  BSSY.RECONVERGENT B3, `(.L_x_2) ;  /* 0x000000c000037945 */ /* 0x000fe20003800200 */
[----:B--2---:R-:W0:Y:S08]  /*0470*/  MUFU.RCP R3, R37 ;  /* 0x0000002500037308 */ /* 0x004e300000001000 */
[----:B---3--:R-:W1:Y:S01]  /*0480*/  FCHK P0, R0, R37 ;  /* 0x0000002500007302 */ /* 0x008e620000000000 */
[----:B0-----:R-:W-:-:S04]  /*0490*/  FFMA R32, -R37, R3, 1 ;  /* 0x3f80000025207423 */ /* 0x001fc80000000103 */
[----:B------:R-:W-:-:S04]  /*04a0*/  FFMA R3, R3, R32, R3 ;  /* 0x0000002003037223 */ /* 0x000fc80000000003 */
[----:B------:R-:W-:-:S04]  /*04b0*/  FFMA R32, R0, R3, RZ ;  /* 0x0000000300207223 */ /* 0x000fc800000000ff */
[----:B------:R-:W-:-:S04]  /*04c0*/  FFMA R34, -R37, R32, R0 ;  /* 0x0000002025227223 */ /* 0x000fc80000000100 */
[----:B------:R-:W-:Y:S01]  /*04d0*/  FFMA R3, R3, R34, R32 ;  /* 0x0000002203037223 */ /* 0x000fe20000000020 */
[----:B-1----:R-:W-:Y:S06]  /*04e0*/  @!P0 BRA `(.L_x_3) ;  /* 0x00000000000c8947 */ /* 0x002fec0003800000 */
[----:B------:R-:W-:Y:S01]  /*04f0*/  IMAD.MOV.U32 R3, RZ, RZ, R37 ;  /* 0x000000ffff037224 */ /* 0x000fe200078e0025 */
[----:B------:R-:W-:-:S07]  /*0500*/  MOV R32, 0x520 ;  /* 0x0000052000207802 */ /* 0x000fce0000000f00 */
[----:B------:R-:W-:Y:S05]  /*0510*/  CALL.REL.NOINC `($__internal_0_$__cuda_sm3x_div_rn_noftz_f32_slowpath) ;  /* 0x0000001000a47944 */ /* 0x000fea0003c00000 */
.L_x_3:
[----:B------:R-:W-:Y:S05]  /*0520*/  BSYNC.RECONVERGENT B3 ;  /* 0x0000000000037941 */ /* 0x000fea0003800200 */
.L_x_2:
[----:B------:R-:W2:Y:S04]  /*0530*/  LDG.E R0, desc[UR8][R6.64+-0x320] ;  /* 0xfffce00806007981 */ /* 0x000ea8000c1e1900 */
[----:B------:R-:W2:Y:S02]  /*0540*/  LDG.E R37, desc[UR8][R28.64] ;  /* 0x000000081c257981 */ /* 0x000ea4000c1e1900 */
[----:B--2---:R-:W-:-:S05]  /*0550*/  FFMA R37, R0, -R3, R37 ;  /* 0x8000000300257223 */ /* 0x004fca0000000025 */
[----:B------:R0:W-:Y:S04]  /*0560*/  STG.E desc[UR8][R28.64], R37 ;  /* 0x000000251c007986 */ /* 0x0001e8000c101908 */
[----:B------:R0:W-:Y:S02]  /*0570*/  STG.E desc[UR8][R4.64], R3 ;  /* 0x0000000304007986 */ /* 0x0001e4000c101908 */
.L_x_1:
[----:B------:R-:W-:Y:S05]  /*0580*/  BSYNC.RECONVERGENT B2 ;  /* 0x0000000000027941 */ /* 0x000fea0003800200 */
.L_x_0:
[----:B------:R-:W-:Y:S01]  /*0590*/  IADD3 R0, PT, PT, R30, 0x14, RZ ;  /* 0x000000141e007810 */ /* 0x000fe20007ffe0ff */
[----:B------:R-:W-:Y:S03]  /*05a0*/  BSSY.RECONVERGENT B2, `(.L_x_4) ;  /* 0x0000017000027945 */ /* 0x000fe60003800200 */
[----:B------:R-:W-:-:S13]  /*05b0*/  ISETP.GE.U32.AND P0, PT, R0, R35, PT ;  /* 0x000000230000720c */ /* 0x000fda0003f06070 */
[----:B------:R-:W-:Y:S05]  /*05c0*/  @!P0 BRA `(.L_x_5) ;  /* 0x0000000000508947 */ /* 0x000fea0003800000 */
[----:B0-----:R-:W2:Y:S04]  /*05d0*/  LDG.E R37, desc[UR8][R8.64+-0x4] ;  /* 0xfffffc0808257981 */ /* 0x001ea8000c1e1900 */
        /* <DEDUP_REMOVED lines=13> */
.L_x_7:
[----:B------:R-:W-:Y:S05]  /*06b0*/  BSYNC.RECONVERGENT B3 ;  /* 0x0000000000037941 */ /* 0x000fea0003800200 */
.L_x_6:
[----:B------:R-:W2:Y:S04]  /*06c0*/  LDG.E R0, desc[UR8][R6.64+-0x320] ;  /* 0xfffce00806007981 */ /* 0x000ea8000c1e1900 */
[----:B------:R-:W2:Y:S02]  /*06d0*/  LDG.E R37, desc[UR8][R26.64] ;  /* 0x000000081a257981 */ /* 0x000ea4000c1e1900 */
[----:B--2---:R-:W-:-:S05]  /*06e0*/  FFMA R37, R0, -R3, R37 ;  /* 0x8000000300257223 */ /* 0x004fca0000000025 */
[----:B------:R1:W-:Y:S04]  /*06f0*/  STG.E desc[UR8][R26.64], R37 ;  /* 0x000000251a007986 */ /* 0x0003e8000c101908 */
[----:B------:R1:W-:Y:S02]  /*0700*/  STG.E desc[UR8][R4.64+0x3e80], R3 ;  /* 0x003e800304007986 */ /* 0x0003e4000c101908 */
.L_x_5:
[----:B------:R-:W-:Y:S05]  /*0710*/  BSYNC.RECONVERGENT B2 ;  /* 0x0000000000027941 */ /* 0x000fea0003800200 */
.L_x_4:
[----:B------:R-:W-:Y:S01]  /*0720*/  IADD3 R0, PT, PT, R30, 0x28, RZ ;  /* 0x000000281e007810 */ /* 0x000fe20007ffe0ff */
[----:B------:R-:W-:Y:S03]  /*0730*/  BSSY.RECONVERGENT B2, `(.L_x_8) ;  /* 0x0000017000027945 */ /* 0x000fe60003800200 */
[----:B------:R-:W-:-:S13]  /*0740*/  ISETP.GE.U32.AND P0, PT, R0, R35, PT ;  /* 0x000000230000720c */ /* 0x000fda0003f06070 */
[----:B------:R-:W-:Y:S05]  /*0750*/  @!P0 BRA `(.L_x_9) ;  /* 0x0000000000508947 */ /* 0x000fea0003800000 */
[----:B01----:R-:W2:Y:S04]  /*0760*/  LDG.E R37, desc[UR8][R8.64+-0x4] ;  /* 0xfffffc0808257981 */ /* 0x003ea8000c1e1900 */
        /* <DEDUP_REMOVED lines=13> */
.L_x_11:
[----:B------:R-:W-:Y:S05]  /*0840*/  BSYNC.RECONVERGENT B3 ;  /* 0x0000000000037941 */ /* 0x000fea0003800200 */
.L_x_10:
[----:B------:R-:W2:Y:S04]  /*0850*/  LDG.E R0, desc[UR8][R6.64+-0x320] ;  /* 0xfffce00806007981 */ /* 0x000ea8000c1e1900 */
[----:B------:R-:W2:Y:S02]  /*0860*/  LDG.E R37, desc[UR8][R24.64] ;  /* 0x0000000818257981 */ /* 0x000ea4000c1e1900 */
[----:B--2---:R-:W-:-:S05]  /*0870*/  FFMA R37, R0, -R3, R37 ;  /* 0x8000000300257223 */ /* 0x004fca0000000025 */
[----:B------:R2:W-:Y:S04]  /*0880*/  STG.E desc[UR8][R24.64], R37 ;  /* 0x0000002518007986 */ /* 0x0005e8000c101908 */
[----:B------:R2:W-:Y:S02]  /*0890*/  STG.E desc[UR8][R4.64+0x7d00], R3 ;  /* 0x007d000304007986 */ /* 0x0005e4000c101908 */
.L_x_9:
[----:B------:R-:W-:Y:S05]  /*08a0*/  BSYNC.RECONVERGENT B2 ;  /* 0x0000000000027941 */ /* 0x000fea0003800200 */
.L_x_8:
[----:B------:R-:W-:Y:S01]  /*08b0*/  IADD3 R0, PT, PT, R30, 0x3c, RZ ;  /* 0x0000003c1e007810 */ /* 0x000fe20007ffe0ff */
[----:B------:R-:W-:Y:S03]  /*08c0*/  BSSY.RECONVERGENT B2, `(.L_x_12) ;  /* 0x0000017000027945 */ /* 0x000fe60003800200 */
[----:B------:R-:W-:-:S13]  /*08d0*/  ISETP.GE.U32.AND P0, PT, R0, R35, PT ;  /* 0x000000230000720c */ /* 0x000fda0003f06070 */
[----:B------:R-:W-:Y:S05]  /*08e0*/  @!P0 BRA `(.L_x_13) ;  /* 0x0000000000508947 */ /* 0x000fea0003800000 */
[----:B012---:R-:W2:Y:S04]  /*08f0*/  LDG.E R37, desc[UR8][R8.64+-0x4] ;  /* 0xfffffc0808257981 */ /* 0x007ea8000c1e1900 */
        /* <DEDUP_REMOVED lines=13> */
.L_x_15:
[----:B------:R-:W-:Y:S05]  /*09d0*/  BSYNC.RECONVERGENT B3 ;  /* 0x0000000000037941 */ /* 0x000fea0003800200 */
.L_x_14:
[----:B------:R-:W2:Y:S04]  /*09e0*/  LDG.E R0, desc[UR8][R6.64+-0x320] ;  /* 0xfffce00806007981 */ /* 0x000ea8000c1e1900 */
[----:B------:R-:W2:Y:S02]  /*09f0*/  LDG.E R37, desc[UR8][R22.64] ;  /* 0x0000000816257981 */ /* 0x000ea4000c1e1900 */
[----:B--2---:R-:W-:-:S05]  /*0a00*/  FFMA R37, R0, -R3, R37 ;  /* 0x8000000300257223 */ /* 0x004fca0000000025 */
[----:B------:R3:W-:Y:S04]  /*0a10*/  STG.E desc[UR8][R22.64], R37 ;  /* 0x0000002516007986 */ /* 0x0007e8000c101908 */
[----:B------:R3:W-:Y:S02]  /*0a20*/  STG.E desc[UR8][R4.64+0xbb80], R3 ;  /* 0x00bb800304007986 */ /* 0x0007e4000c101908 */
.L_x_13:
[----:B------:R-:W-:Y:S05]  /*0a30*/  BSYNC.RECONVERGENT B2 ;  /* 0x0000000000027941 */ /* 0x000fea0003800200 */
.L_x_12:
[----:B------:R-:W-:Y:S01]  /*0a40*/  IADD3 R0, PT, PT, R30, 0x50, RZ ;  /* 0x000000501e007810 */ /* 0x000fe20007ffe0ff */
[----:B------:R-:W-:Y:S03]  /*0a50*/  BSSY.RECONVERGENT B2, `(.L_x_16) ;  /* 0x0000017000027945 */ /* 0x000fe60003800200 */
[----:B------:R-:W-:-:S13]  /*0a60*/  ISETP.GE.U32.AND P0, PT, R0, R35, PT ;  /* 0x000000230000720c */ /* 0x000fda0003f06070 */
[----:B------:R-:W-:Y:S05]  /*0a70*/  @!P0 BRA `(.L_x_17) ;  /* 0x0000000000508947 */ /* 0x000fea0003800000 */
[----:B0123--:R-:W2:Y:S04]  /*0a80*/  LDG.E R37, desc[UR8][R8.64+-0x4] ;  /* 0xfffffc0808257981 */ /* 0x00fea8000c1e1900 */
        /* <DEDUP_REMOVED lines=13> */
.L_x_19:
[----:B------:R-:W-:Y:S05]  /*0b60*/  BSYNC.RECONVERGENT B3 ;  /* 0x0000000000037941 */ /* 0x000fea0003800200 */
.L_x_18:
[----:B------:R-:W2:Y:S04]  /*0b70*/  LDG.E R0, desc[UR8][R6.64+-0x320] ;  /* 0xfffce00806007981 */ /* 0x000ea8000c1e1900 */
[----:B------:R-:W2:Y:S02]  /*0b80*/  LDG.E R37, desc[UR8][R20.64] ;  /* 0x0000000814257981 */ /* 0x000ea4000c1e1900 */
[----:B--2---:R-:W-:-:S05]  /*0b90*/  FFMA R37, R0, -R3, R37 ;  /* 0x8000000300257223 */ /* 0x004fca0000000025 */
[----:B------:R4:W-:Y:S04]  /*0ba0*/  STG.E desc[UR8][R20.64], R37 ;  /* 0x0000002514007986 */ /* 0x0009e8000c101908 */
[----:B------:R4:W-:Y:S02]  /*0bb0*/  STG.E desc[UR8][R4.64+0xfa00], R3 ;  /* 0x00fa000304007986 */ /* 0x0009e4000c101908 */
.L_x_17:
[----:B------:R-:W-:Y:S05]  /*0bc0*/  BSYNC.RECONVERGENT B2 ;  /* 0x0000000000027941 */ /* 0x000fea0003800200 */
.L_x_16:
[----:B------:R-:W-:Y:S01]  /*0bd0*/  IADD3 R0, PT, PT, R30, 0x64, RZ ;  /* 0x000000641e007810 */ /* 0x000fe20007ffe0ff */
[----:B------:R-:W-:Y:S03]  /*0be0*/  BSSY.RECONVERGENT B2, `(.L_x_20) ;  /* 0x0000017000027945 */ /* 0x000fe60003800200 */
[----:B------:R-:W-:-:S13]  /*0bf0*/  ISETP.GE.U32.AND P0, PT, R0, R35, PT ;  /* 0x000000230000720c */ /* 0x000fda0003f06070 */
[----:B------:R-:W-:Y:S05]  /*0c00*/  @!P0 BRA `(.L_x_21) ;  /* 0x0000000000508947 */ /* 0x000fea0003800000 */
[----:B01234-:R-:W2:Y:S04]  /*0c10*/  LDG.E R37, desc[UR8][R8.64+-0x4] ;  /* 0xfffffc0808257981 */ /* 0x01fea8000c1e1900 */
        /* <DEDUP_REMOVED lines=13> */
.L_x_23:
[----:B------:R-:W-:Y:S05]  /*0cf0*/  BSYNC.RECONVERGENT B3 ;  /* 0x0000000000037941 */ /* 0x000fea0003800200 */
.L_x_22:
[----:B------:R-:W2:Y:S04]  /*0d00*/  LDG.E R0, desc[UR8][R6.64+-0x320] ;  /* 0xfffce00806007981 */ /* 0x000ea8000c1e1900 */
[----:B------:R-:W2:Y:S02]  /*0d10*/  LDG.E R37, desc[UR8][R18.64] ;  /* 0x0000000812257981 */ /* 0x000ea4000c1e1900 */
[----:B--2---:R-:W-:-:S05]  /*0d20*/  FFMA R37, R0, -R3, R37 ;  /* 0x8000000300257223 */ /* 0x004fca0000000025 */
[----:B------:R0:W-:Y:S04]  /*0d30*/  STG.E desc[UR8][R18.64], R37 ;  /* 0x0000002512007986 */ /* 0x0001e8000c101908 */
[----:B------:R0:W-:Y:S02]  /*0d40*/  STG.E desc[UR8][R4.64+0x13880], R3 ;  /* 0x0138800304007986 */ /* 0x0001e4000c101908 */
.L_x_21:
[----:B------:R-:W-:Y:S05]  /*0d50*/  BSYNC.RECONVERGENT B2 ;  /* 0x0000000000027941 */ /* 0x000fea0003800200 */
.L_x_20:
        /* <DEDUP_REMOVED lines=15> */
[----:B------:R-:W-:Y:S02]  /*0e50*/  MOV R3, R37 ;  /* 0x0000002500037202 */ /* 0x000fe40000000f00 */
[----:B------:R-:W-:-:S07]  /*0e60*/  MOV R32, 0xe80 ;  /* 0x00000e8000207802 */ /* 0x000fce0000000f00 */
[----:B------:R-:W-:Y:S05]  /*0e70*/  CALL.REL.NOINC `($__internal_0_$__cuda_sm3x_div_rn_noftz_f32_slowpath) ;  /* 0x00000008004c7944 */ /* 0x000fea0003c00000 */
.L_x_27:
[----:B------:R-:W-:Y:S05]  /*0e80*/  BSYNC.RECONVERGENT B3 ;  /* 0x0000000000037941 */ /* 0x000fea0003800200 */
.L_x_26:
[----:B------:R-:W2:Y:S04]  /*0e90*/  LDG.E R0, desc[UR8][R6.64+-0x320] ;  /* 0xfffce00806007981 */ /* 0x000ea8000c1e1900 */
[----:B------:R-:W2:Y:S02]  /*0ea0*/  LDG.E R37, desc[UR8][R16.64] ;  /* 0x0000000810257981 */ /* 0x000ea4000c1e1900 */
[----:B--2---:R-:W-:-:S05]  /*0eb0*/  FFMA R37, R0, -R3, R37 ;  /* 0x8000000300257223 */ /* 0x004fca0000000025 */
[----:B------:R0:W-:Y:S04]  /*0ec0*/  STG.E desc[UR8][R16.64], R37 ;  /* 0x0000002510007986 */ /* 0x0001e8000c101908 */
[----:B------:R0:W-:Y:S02]  /*0ed0*/  STG.E desc[UR8][R4.64+0x17700], R3 ;  /* 0x0177000304007986 */ /* 0x0001e4000c101908 */
.L_x_25:
[----:B------:R-:W-:Y:S05]  /*0ee0*/  BSYNC.RECONVERGENT B2 ;  /* 0x0000000000027941 */ /* 0x000fea0003800200 */
.L_x_24:
[----:B------:R-:W-:Y:S01]  /*0ef0*/  VIADD R0, R30, 0x8c ;  /* 0x0000008c1e007836 */ /* 0x000fe20000000000 */
[----:B------:R-:W-:Y:S04]  /*0f00*/  BSSY.RECONVERGENT B2, `(.L_x_28) ;  /* 0x0000017000027945 */ /* 0x000fe80003800200 */
        /* <DEDUP_REMOVED lines=16> */
.L_x_31:
[----:B------:R-:W-:Y:S05]  /*1010*/  BSYNC.RECONVERGENT B3 ;  /* 0x0000000000037941 */ /* 0x000fea0003800200 */
.L_x_30:
[----:B------:R-:W2:Y:S04]  /*1020*/  LDG.E R0, desc[UR8][R6.64+-0x320] ;  /* 0xfffce00806007981 */ /* 0x000ea8000c1e1900 */
[----:B------:R-:W2:Y:S02]  /*1030*/  LDG.E R37, desc[UR8][R14.64] ;  /* 0x000000080e257981 */ /* 0x000ea4000c1e1900 */
[----:B--2---:R-:W-:-:S05]  /*1040*/  FFMA R37, R0, -R3, R37 ;  /* 0x8000000300257223 */ /* 0x004fca0000000025 */
[----:B------:R0:W-:Y:S04]  /*1050*/  STG.E desc[UR8][R14.64], R37 ;  /* 0x000000250e007986 */ /* 0x0001e8000c101908 */
[----:B------:R0:W-:Y:S02]  /*1060*/  STG.E desc[UR8][R4.64+0x1b580], R3 ;  /* 0x01b5800304007986 */ /* 0x0001e4000c101908 */
.L_x_29:
[----:B------:R-:W-:Y:S05]  /*1070*/  BSYNC.RECONVERGENT B2 ;  /* 0x0000000000027941 */ /* 0x000fea0003800200 */
.L_x_28:
        /* <DEDUP_REMOVED lines=18> */
.L_x_35:
[----:B------:R-:W-:Y:S05]  /*11a0*/  BSYNC.RECONVERGENT B3 ;  /* 0x0000000000037941 */ /* 0x000fea0003800200 */
.L_x_34:
[----:B------:R-:W2:Y:S04]  /*11b0*/  LDG.E R0, desc[UR8][R6.64+-0x320] ;  /* 0xfffce00806007981 */ /* 0x000ea8000c1e1900 */
[----:B------:R-:W2:Y:S02]  /*11c0*/  LDG.E R37, desc[UR8][R12.64] ;  /* 0x000000080c257981 */ /* 0x000ea4000c1e1900 */
[----:B--2---:R-:W-:-:S05]  /*11d0*/  FFMA R37, R0, -R3, R37 ;  /* 0x8000000300257223 */ /* 0x004fca0000000025 */
[----:B------:R0:W-:Y:S04]  /*11e0*/  STG.E desc[UR8][R12.64], R37 ;  /* 0x000000250c007986 */ /* 0x0001e8000c101908 */
[----:B------:R0:W-:Y:S02]  /*11f0*/  STG.E desc[UR8][R4.64+0x1f400], R3 ;  /* 0x01f4000304007986 */ /* 0x0001e4000c101908 */
.L_x_33:
[----:B------:R-:W-:Y:S05]  /*1200*/  BSYNC.RECONVERGENT B2 ;  /* 0x0000000000027941 */ /* 0x000fea0003800200 */
.L_x_32:
[----:B------:R-:W-:Y:S01]  /*1210*/  IADD3 R0, PT, PT, R30, 0xb4, RZ ;  /* 0x000000b41e007810 */ /* 0x000fe20007ffe0ff */
[----:B------:R-:W-:Y:S03]  /*1220*/  BSSY.RECONVERGENT B2, `(.L_x_36) ;  /* 0x0000017000027945 */ /* 0x000fe60003800200 */
[----:B------:R-:W-:-:S13]  /*1230*/  ISETP.GE.U32.AND P0, PT, R0, R35, PT ;  /* 0x000000230000720c */ /* 0x000fda0003f06070 */
[----:B------:R-:W-:Y:S05]  /*1240*/  @!P0 BRA `(.L_x_37) ;  /* 0x0000000000508947 */ /* 0x000fea0003800000 */
[----:B------:R-:W0:Y:S04]  /*1250*/  LDG.E R9, desc[UR8][R8.64+-0x4] ;  /* 0xfffffc0808097981 */ /* 0x000e28000c1e1900 */
[----:B------:R-:W5:Y:S01]  /*1260*/  LDG.E R0, desc[UR8][R4.64+0x23280] ;  /* 0x0232800804007981 */ /* 0x000f62000c1e1900 */
[----:B------:R-:W-:Y:S01]  /*1270*/  BSSY.RECONVERGENT B3, `(.L_x_38) ;  /* 0x000000c000037945 */ /* 0x000fe20003800200 */
[----:B01234-:R-:W0:Y:S08]  /*1280*/  MUFU.RCP R3, R9 ;  /* 0x0000000900037308 */ /* 0x01fe300000001000 */
[----:B-----5:R-:W1:Y:S01]  /*1290*/  FCHK P0, R0, R9 ;  /* 0x0000000900007302 */ /* 0x020e620000000000 */
        /* <DEDUP_REMOVED lines=9> */
.L_x_39:
[----:B------:R-:W-:Y:S05]  /*1330*/  BSYNC.RECONVERGENT B3 ;  /* 0x0000000000037941 */ /* 0x000fea0003800200 */
.L_x_38:
[----:B------:R-:W2:Y:S04]  /*1340*/  LDG.E R6, desc[UR8][R6.64+-0x320] ;  /* 0xfffce00806067981 */ /* 0x000ea8000c1e1900 */
[----:B------:R-:W2:Y:S02]  /*1350*/  LDG.E R9, desc[UR8][R10.64] ;  /* 0x000000080a097981 */ /* 0x000ea4000c1e1900 */
[----:B--2---:R-:W-:-:S05]  /*1360*/  FFMA R9, R6, -R3, R9 ;  /* 0x8000000306097223 */ /* 0x004fca0000000009 */
[----:B------:R0:W-:Y:S04]  /*1370*/  STG.E desc[UR8][R10.64], R9 ;  /* 0x000000090a007986 */ /* 0x0001e8000c101908 */
[----:B------:R0:W-:Y:S02]  /*1380*/  STG.E desc[UR8][R4.64+0x23280], R3 ;  /* 0x0232800304007986 */ /* 0x0001e4000c101908 */
.L_x_37:
[----:B------:R-:W-:Y:S05]  /*1390*/  BSYNC.RECONVERGENT B2 ;  /* 0x0000000000027941 */ /* 0x000fea0003800200 */
.L_x_36:
[----:B------:R-:W-:-:S04]  /*13a0*/  UISETP.NE.U32.AND UP0, UPT, UR7, URZ, UPT ;  /* 0x000000ff0700728c */ /* 0x000fc8000bf05070 */
[----:B------:R-:W-:-:S09]  /*13b0*/  UISETP.NE.AND.EX UP0, UPT, UR10, URZ, UPT, UP0 ;  /* 0x000000ff0a00728c */ /* 0x000fd2000bf05300 */
[----:B------:R-:W-:Y:S05]  /*13c0*/  BRA.U !UP0, `(.L_x_40) ;  /* 0x0000000108947547 */ /* 0x000fea000b800000 */
[----:B------:R-:W-:Y:S01]  /*13d0*/  UMOV UR5, 0xffffffff ;  /* 0xffffffff00057882 */ /* 0x000fe20000000000 */
[----:B------:R-:W-:Y:S02]  /*13e0*/  LOP3.LUT P0, RZ, R33, R2, RZ, 0xfc, !PT ;  /* 0x0000000221ff7212 */ /* 0x000fe4000780fcff */
[----:B------:R-:W-:Y:S11]  /*13f0*/  BRA.DIV UR5, `(.L_x_41) ;  /* 0x00000002058c7947 */ /* 0x000ff6000b800000 */
[----:B------:R-:W-:Y:S06]  /*1400*/  BAR.SYNC.DEFER_BLOCKING 0x0 ;  /* 0x0000000000007b1d */ /* 0x000fec0000010000 */
.L_x_49:
[----:B------:R-:W-:Y:S04]  /*1410*/  BSSY B0, `(.L_x_42) ;  /* 0x0000019000007945 */ /* 0x000fe80003800000 */
[----:B------:R-:W-:Y:S05]  /*1420*/  @P0 BRA `(.L_x_43) ;  /* 0x00000000005c0947 */ /* 0x000fea0003800000 */
[----:B01234-:R-:W0:Y:S01]  /*1430*/  S2R R3, SR_LANEID ;  /* 0x0000000000037919 */ /* 0x01fe220000000000 */
[----:B------:R-:W-:Y:S01]  /*1440*/  VOTEU.ANY UR5, UPT, PT ;  /* 0x0000000000057886 */ /* 0x000fe200038e0100 */
[----:B------:R-:W-:Y:S01]  /*1450*/  IMAD.U32 R4, RZ, RZ, UR7 ;  /* 0x00000007ff047e24 */ /* 0x000fe2000f8e00ff */
[----:B------:R-:W0:Y:S01]  /*1460*/  FLO.U32 R6, UR5 ;  /* 0x0000000500067d00 */ /* 0x000e2200080e0000 */
[----:B------:R-:W-:-:S07]  /*1470*/  MOV R5, UR10 ;  /* 0x0000000a00057c02 */ /* 0x000fce0008000f00 */
[----:B------:R-:W1:Y:S01]  /*1480*/  POPC R0, UR5 ;  /* 0x0000000500007d09 */ /* 0x000e620008000000 */
[----:B0-----:R-:W-:Y:S01]  /*1490*/  ISETP.EQ.U32.AND P0, PT, R6, R3, PT ;  /* 0x000000030600720c */ /* 0x001fe20003f02070 */
[----:B-1----:R-:W-:-:S12]  /*14a0*/  IMAD R3, R0, UR4, RZ ;  /* 0x0000000400037c24 */ /* 0x002fd8000f8e02ff */
[----:B------:R-:W-:Y:S06]  /*14b0*/  @P0 MEMBAR.ALL.GPU ;  /* 0x0000000000000992 */ /* 0x000fec000000a000 */
[----:B------:R-:W-:-:S00]  /*14c0*/  @P0 ERRBAR ;  /* 0x00000000000009ab */ /* 0x000fc00000000000 */
[----:B------:R-:W-:Y:S06]  /*14d0*/  @P0 CGAERRBAR ;  /* 0x00000000000005ab */ /* 0x000fec0000000000 */
[----:B------:R-:W2:Y:S01]  /*14e0*/  @P0 ATOM.E.ADD.STRONG.GPU PT, R3, desc[UR8][R4.64+0x4], R3 ;  /* 0x800004030403098a */ /* 0x000ea200081ef108 */
[----:B------:R-:W0:Y:S02]  /*14f0*/  S2R R7, SR_LTMASK ;  /* 0x0000000000077919 */ /* 0x000e240000003900 */
[----:B0-----:R-:W-:-:S06]  /*1500*/  LOP3.LUT R7, R7, UR5, RZ, 0xc0, !PT ;  /* 0x0000000507077c12 */ /* 0x001fcc000f8ec0ff */
[----:B------:R-:W0:Y:S01]  /*1510*/  POPC R7, R7 ;  /* 0x0000000700077309 */ /* 0x000e220000000000 */
[----:B--2---:R-:W0:Y:S02]  /*1520*/  SHFL.IDX PT, R0, R3, R6, 0x1f ;  /* 0x00001f0603007589 */ /* 0x004e2400000e0000 */
[----:B0-----:R-:W-:-:S07]  /*1530*/  IMAD R0, R7, UR4, R0 ;  /* 0x0000000407007c24 */ /* 0x001fce000f8e0200 */
.L_x_44:
[----:B------:R-:W2:Y:S04]  /*1540*/  LD.E.STRONG.GPU R3, desc[UR8][R4.64+0x4] ;  /* 0x0000040804037980 */ /* 0x000ea8000c10f900 */
[----:B--2---:R-:W-:Y:S01]  /*1550*/  CCTL.IVALL ;  /* 0x00000000ff00798f */ /* 0x004fe20002000000 */
[----:B------:R-:W-:Y:S05]  /*1560*/  YIELD ;  /* 0x0000000000007946 */ /* 0x000fea0003800000 */
[----:B------:R-:W-:-:S04]  /*1570*/  LOP3.LUT R3, R3, R0, RZ, 0x3c, !PT ;  /* 0x0000000003037212 */ /* 0x000fc800078e3cff */
[----:B------:R-:W-:-:S13]  /*1580*/  ISETP.GT.AND P0, PT, R3, -0x1, PT ;  /* 0xffffffff0300780c */ /* 0x000fda0003f04270 */
[----:B------:R-:W-:Y:S05]  /*1590*/  @P0 BRA `(.L_x_44) ;  /* 0xfffffffc00e80947 */ /* 0x000fea000383ffff */
.L_x_43:
[----:B------:R-:W-:Y:S05]  /*15a0*/  BSYNC B0 ;  /* 0x0000000000007941 */ /* 0x000fea0003800000 */
.L_x_42:
[----:B------:R-:W-:-:S03]  /*15b0*/  UMOV UR5, 0xffffffff ;  /* 0xffffffff00057882 */ /* 0x000fc60000000000 */
[----:B------:R-:W-:Y:S05]  /*15c0*/  BRA.DIV UR5, `(.L_x_45) ;  /* 0x0000000205487947 */ /* 0x000fea000b800000 */
[----:B------:R-:W-:Y:S06]  /*15d0*/  BAR.SYNC.DEFER_BLOCKING 0x0 ;  /* 0x0000000000007b1d */ /* 0x000fec0000010000 */
.L_x_52:
[----:B------:R-:W-:-:S04]  /*15e0*/  IADD3 R35, PT, PT, R35, 0x1, RZ ;  /* 0x0000000123237810 */ /* 0x000fc80007ffe0ff */
[----:B------:R-:W-:-:S13]  /*15f0*/  ISETP.NE.AND P0, PT, R35, 0xc8, PT ;  /* 0x000000c82300780c */ /* 0x000fda0003f05270 */
[----:B------:R-:W-:Y:S05]  /*1600*/  @P0 BRA `(.L_x_46) ;  /* 0xffffffec00440947 */ /* 0x000fea000383ffff */
[----:B------:R-:W-:Y:S05]  /*1610*/  EXIT ;  /* 0x000000000000794d */ /* 0x000fea0003800000 */
.L_x_40:
[----:B------:R-:W-:Y:S05]  /*1620*/  BPT.TRAP 0x1 ;  /* 0x000000040000795c */ /* 0x000fea0000300000 */
.L_x_41:
[----:B01234-:R-:W-:Y:S01]  /*1630*/  HFMA2 R4, -RZ, RZ, 0, 0 ;  /* 0x00000000ff047431 */ /* 0x01ffe200000001ff */
[----:B------:R-:W-:Y:S01]  /*1640*/  BSSY B0, `(.L_x_47) ;  /* 0x0000009000007945 */ /* 0x000fe20003800000 */
[----:B------:R-:W-:Y:S01]  /*1650*/  IMAD.MOV.U32 R3, RZ, RZ, 0x0 ;  /* 0x00000000ff037424 */ /* 0x000fe200078e00ff */
[----:B------:R-:W-:-:S07]  /*1660*/  MOV R0, 0xffffffff ;  /* 0xffffffff00007802 */ /* 0x000fce0000000f00 */
[----:B------:R-:W-:Y:S05]  /*1670*/  WARPSYNC.COLLECTIVE.ALL `(.L_x_48) ;  /* 0x0000000000147948 */ /* 0x000fea0003c00000 */
[----:B------:R-:W-:-:S04]  /*1680*/  SHF.L.U32 R4, R4, 0x10, RZ ;  /* 0x0000001004047819 */ /* 0x000fc800000006ff */
[----:B------:R-:W-:-:S05]  /*1690*/  LOP3.LUT R4, R4, 0xf, R3, 0xf8, !PT ;  /* 0x0000000f04047812 */ /* 0x000fca00078ef803 */
[----:B------:R0:W-:Y:S02]  /*16a0*/  BAR.SYNC.DEFER_BLOCKING R4, R4 ;  /* 0x000000040000731d */ /* 0x0001e40000010000 */
[----:B0-----:R-:W-:-:S04]  /*16b0*/  SHF.R.U32 R4, R4, 0x10, RZ ;  /* 0x0000001004047819 */ /* 0x001fc800000016ff */
[----:B------:R-:W-:Y:S05]  /*16c0*/  ENDCOLLECTIVE ;  /* 0x000000000000791b */ /* 0x000fea0003800000 */
.L_x_48:
[----:B------:R-:W-:Y:S05]  /*16d0*/  BSYNC B0 ;  /* 0x0000000000007941 */ /* 0x000fea0003800000 */
.L_x_47:
[----:B------:R-:W-:Y:S05]  /*16e0*/  BRA `(.L_x_49) ;  /* 0xfffffffc00487947 */ /* 0x000fea000383ffff */
.L_x_45:
        /* <DEDUP_REMOVED lines=10> */
.L_x_51:
[----:B------:R-:W-:Y:S05]  /*1790*/  BSYNC B0 ;  /* 0x0000000000007941 */ /* 0x000fea0003800000 */
.L_x_50:
[----:B------:R-:W-:Y:S05]  /*17a0*/  BRA `(.L_x_52) ;  /* 0xfffffffc008c7947 */ /* 0x000fea000383ffff */
        .weak           $__internal_0_$__cuda_sm3x_div_rn_noftz_f32_slowpath
        .type           $__internal_0_$__cuda_sm3x_div_rn_noftz_f32_slowpath,@function
        .size           $__internal_0_$__cuda_sm3x_div_rn_noftz_f32_slowpath,(.L_x_65 - $__internal_0_$__cuda_sm3x_div_rn_noftz_f32_slowpath)
$__internal_0_$__cuda_sm3x_div_rn_noftz_f32_slowpath:
[----:B------:R-:W-:Y:S01]  /*17b0*/  SHF.R.U32.HI R34, RZ, 0x17, R3 ;  /* 0x00000017ff227819 */ /* 0x000fe20000011603 */
[----:B------:R-:W-:Y:S01]  /*17c0*/  BSSY.RECONVERGENT B0, `(.L_x_53) ;  /* 0x0000062000007945 */ /* 0x000fe20003800200 */
[----:B------:R-:W-:Y:S02]  /*17d0*/  SHF.R.U32.HI R36, RZ, 0x17, R0 ;  /* 0x00000017ff247819 */ /* 0x000fe40000011600 */
[----:B------:R-:W-:Y:S02]  /*17e0*/  LOP3.LUT R34, R34, 0xff, RZ, 0xc0, !PT ;  /* 0x000000ff22227812 */ /* 0x000fe400078ec0ff */
[----:B------:R-:W-:-:S03]  /*17f0*/  LOP3.LUT R41, R36, 0xff, RZ, 0xc0, !PT ;  /* 0x000000ff24297812 */ /* 0x000fc600078ec0ff */
[----:B------:R-:W-:Y:S01]  /*1800*/  VIADD R38, R34, 0xffffffff ;  /* 0xffffffff22267836 */ /* 0x000fe20000000000 */
[----:B------:R-:W-:-:S04]  /*1810*/  IADD3 R37, PT, PT, R41, -0x1, RZ ;  /* 0xffffffff29257810 */ /* 0x000fc80007ffe0ff */
[----:B------:R-:W-:-:S04]  /*1820*/  ISETP.GT.U32.AND P0, PT, R38, 0xfd, PT ;  /* 0x000000fd2600780c */ /* 0x000fc80003f04070 */
[----:B------:R-:W-:-:S13]  /*1830*/  ISETP.GT.U32.OR P0, PT, R37, 0xfd, P0 ;  /* 0x000000fd2500780c */ /* 0x000fda0000704470 */
[----:B------:R-:W-:Y:S01]  /*1840*/  @!P0 MOV R36, RZ ;  /* 0x000000ff00248202 */ /* 0x000fe20000000f00 */
[----:B------:R-:W-:Y:S06]  /*1850*/  @!P0 BRA `(.L_x_54) ;  /* 0x00000000005c8947 */ /* 0x000fec0003800000 */
[----:B------:R-:W-:Y:S02]  /*1860*/  FSETP.GTU.FTZ.AND P0, PT, |R0|, +INF , PT ;  /* 0x7f8000000000780b */ /* 0x000fe40003f1c200 */
[----:B------:R-:W-:-:S04]  /*1870*/  FSETP.GTU.FTZ.AND P1, PT, |R3|, +INF , PT ;  /* 0x7f8000000300780b */ /* 0x000fc80003f3c200 */
[----:B------:R-:W-:-:S13]  /*1880*/  PLOP3.LUT P0, PT, P0, P1, PT, 0xf8, 0x8f ;  /* 0x00000000008f781c */ /* 0x000fda0000703f70 */
[----:B------:R-:W-:Y:S05]  /*1890*/  @P0 BRA `(.L_x_55) ;  /* 0x00000004004c0947 */ /* 0x000fea0003800000 */
[----:B------:R-:W-:-:S13]  /*18a0*/  LOP3.LUT P0, RZ, R3, 0x7fffffff, R0, 0xc8, !PT ;  /* 0x7fffffff03ff7812 */ /* 0x000fda000780c800 */
[----:B------:R-:W-:Y:S05]  /*18b0*/  @!P0 BRA `(.L_x_56) ;  /* 0x00000004003c8947 */ /* 0x000fea0003800000 */
[C---:B------:R-:W-:Y:S02]  /*18c0*/  FSETP.NEU.FTZ.AND P2, PT, |R0|.reuse, +INF , PT ;  /* 0x7f8000000000780b */ /* 0x040fe40003f5d200 */
[----:B------:R-:W-:Y:S02]  /*18d0*/  FSETP.NEU.FTZ.AND P1, PT, |R3|, +INF , PT ;  /* 0x7f8000000300780b */ /* 0x000fe40003f3d200 */
[----:B------:R-:W-:-:S11]  /*18e0*/  FSETP.NEU.FTZ.AND P0, PT, |R0|, +INF , PT ;  /* 0x7f8000000000780b */ /* 0x000fd60003f1d200 */
[----:B------:R-:W-:Y:S05]  /*18f0*/  @!P1 BRA !P2, `(.L_x_56) ;  /* 0x00000004002c9947 */ /* 0x000fea0005000000 */
[----:B------:R-:W-:-:S04]  /*1900*/  LOP3.LUT P2, RZ, R0, 0x7fffffff, RZ, 0xc0, !PT ;  /* 0x7fffffff00ff7812 */ /* 0x000fc8000784c0ff */
[----:B------:R-:W-:-:S13]  /*1910*/  PLOP3.LUT P1, PT, P1, P2, PT, 0x2f, 0xf2 ;  /* 0x0000000000f2781c */ /* 0x000fda0000f24577 */
[----:B------:R-:W-:Y:S05]  /*1920*/  @P1 BRA `(.L_x_57) ;  /* 0x0000000400181947 */ /* 0x000fea0003800000 */
[----:B------:R-:W-:-:S04]  /*1930*/  LOP3.LUT P1, RZ, R3, 0x7fffffff, RZ, 0xc0, !PT ;  /* 0x7fffffff03ff7812 */ /* 0x000fc8000782c0ff */
[----:B------:R-:W-:-:S13]  /*1940*/  PLOP3.LUT P0, PT, P0, P1, PT, 0x2f, 0xf2 ;  /* 0x0000000000f2781c */ /* 0x000fda0000702577 */
[----:B------:R-:W-:Y:S05]  /*1950*/  @P0 BRA `(.L_x_58) ;  /* 0x0000000400000947 */ /* 0x000fea0003800000 */
[----:B------:R-:W-:Y:S02]  /*1960*/  ISETP.GE.AND P0, PT, R37, RZ, PT ;  /* 0x000000ff2500720c */ /* 0x000fe40003f06270 */
[----:B------:R-:W-:-:S11]  /*1970*/  ISETP.GE.AND P1, PT, R38, RZ, PT ;  /* 0x000000ff2600720c */ /* 0x000fd60003f26270 */
[----:B------:R-:W-:Y:S01]  /*1980*/  @P0 IMAD.MOV.U32 R36, RZ, RZ, RZ ;  /* 0x000000ffff240224 */ /* 0x000fe200078e00ff */
[----:B------:R-:W-:Y:S01]  /*1990*/  @!P0 MOV R36, 0xffffffc0 ;  /* 0xffffffc000248802 */ /* 0x000fe20000000f00 */
[----:B------:R-:W-:Y:S01]  /*19a0*/  @!P0 FFMA R0, R0, 1.84467440737095516160e+19, RZ ;  /* 0x5f80000000008823 */ /* 0x000fe200000000ff */
[----:B------:R-:W-:Y:S02]  /*19b0*/  @!P1 FFMA R3, R3, 1.84467440737095516160e+19, RZ ;  /* 0x5f80000003039823 */ /* 0x000fe400000000ff */
[----:B------:R-:W-:-:S07]  /*19c0*/  @!P1 IADD3 R36, PT, PT, R36, 0x40, RZ ;  /* 0x0000004024249810 */ /* 0x000fce0007ffe0ff */
.L_x_54:
[----:B------:R-:W-:Y:S01]  /*19d0*/  LEA R38, R34, 0xc0800000, 0x17 ;  /* 0xc080000022267811 */ /* 0x000fe200078eb8ff */
[----:B------:R-:W-:Y:S04]  /*19e0*/  BSSY.RECONVERGENT B1, `(.L_x_59) ;  /* 0x0000036000017945 */ /* 0x000fe80003800200 */
[----:B------:R-:W-:Y:S01]  /*19f0*/  IMAD.IADD R40, R3, 0x1, -R38 ;  /* 0x0000000103287824 */ /* 0x000fe200078e0a26 */
[----:B------:R-:W-:-:S03]  /*1a00*/  IADD3 R3, PT, PT, R41, -0x7f, RZ ;  /* 0xffffff8129037810 */ /* 0x000fc60007ffe0ff */
[----:B------:R-:W0:Y:S01]  /*1a10*/  MUFU.RCP R37, R40 ;  /* 0x0000002800257308 */ /* 0x000e220000001000 */
[----:B------:R-:W-:Y:S01]  /*1a20*/  FADD.FTZ R39, -R40, -RZ ;  /* 0x800000ff28277221 */ /* 0x000fe20000010100 */
[----:B------:R-:W-:-:S03]  /*1a30*/  IMAD R0, R3, -0x800000, R0 ;  /* 0xff80000003007824 */ /* 0x000fc600078e0200 */
[----:B0-----:R-:W-:-:S04]  /*1a40*/  FFMA R38, R37, R39, 1 ;  /* 0x3f80000025267423 */ /* 0x001fc80000000027 */
[----:B------:R-:W-:-:S04]  /*1a50*/  FFMA R37, R37, R38, R37 ;  /* 0x0000002625257223 */ /* 0x000fc80000000025 */
[----:B------:R-:W-:-:S04]  /*1a60*/  FFMA R38, R0, R37, RZ ;  /* 0x0000002500267223 */ /* 0x000fc800000000ff */
[----:B------:R-:W-:-:S04]  /*1a70*/  FFMA R41, R39, R38, R0 ;  /* 0x0000002627297223 */ /* 0x000fc80000000000 */
[----:B------:R-:W-:Y:S01]  /*1a80*/  FFMA R38, R37, R41, R38 ;  /* 0x0000002925267223 */ /* 0x000fe20000000026 */
[----:B------:R-:W-:-:S03]  /*1a90*/  IADD3 R41, PT, PT, R3, 0x7f, -R34 ;  /* 0x0000007f03297810 */ /* 0x000fc60007ffe822 */
[----:B------:R-:W-:Y:S01]  /*1aa0*/  FFMA R39, R39, R38, R0 ;  /* 0x0000002627277223 */ /* 0x000fe20000000000 */
[----:B------:R-:W-:-:S03]  /*1ab0*/  IADD3 R41, PT, PT, R41, R36, RZ ;  /* 0x0000002429297210 */ /* 0x000fc60007ffe0ff */
[----:B------:R-:W-:-:S05]  /*1ac0*/  FFMA R0, R37, R39, R38 ;  /* 0x0000002725007223 */ /* 0x000fca0000000026 */
[----:B------:R-:W-:-:S04]  /*1ad0*/  SHF.R.U32.HI R3, RZ, 0x17, R0 ;  /* 0x00000017ff037819 */ /* 0x000fc80000011600 */
[----:B------:R-:W-:-:S05]  /*1ae0*/  LOP3.LUT R3, R3, 0xff, RZ, 0xc0, !PT ;  /* 0x000000ff03037812 */ /* 0x000fca00078ec0ff */
[----:B------:R-:W-:-:S05]  /*1af0*/  IMAD.IADD R36, R3, 0x1, R41 ;  /* 0x0000000103247824 */ /* 0x000fca00078e0229 */
[----:B------:R-:W-:-:S04]  /*1b00*/  IADD3 R3, PT, PT, R36, -0x1, RZ ;  /* 0xffffffff24037810 */ /* 0x000fc80007ffe0ff */
[----:B------:R-:W-:-:S13]  /*1b10*/  ISETP.GE.U32.AND P0, PT, R3, 0xfe, PT ;  /* 0x000000fe0300780c */ /* 0x000fda0003f06070 */
[----:B------:R-:W-:Y:S05]  /*1b20*/  @!P0 BRA `(.L_x_60) ;  /* 0x0000000000808947 */ /* 0x000fea0003800000 */
[----:B------:R-:W-:-:S13]  /*1b30*/  ISETP.GT.AND P0, PT, R36, 0xfe, PT ;  /* 0x000000fe2400780c */ /* 0x000fda0003f04270 */
[----:B------:R-:W-:Y:S05]  /*1b40*/  @P0 BRA `(.L_x_61) ;  /* 0x00000000006c0947 */ /* 0x000fea0003800000 */
[----:B------:R-:W-:-:S13]  /*1b50*/  ISETP.GE.AND P0, PT, R36, 0x1, PT ;  /* 0x000000012400780c */ /* 0x000fda0003f06270 */
[----:B------:R-:W-:Y:S05]  /*1b60*/  @P0 BRA `(.L_x_62) ;  /* 0x0000000000740947 */ /* 0x000fea0003800000 */
[----:B------:R-:W-:Y:S02]  /*1b70*/  ISETP.GE.AND P0, PT, R36, -0x18, PT ;  /* 0xffffffe82400780c */ /* 0x000fe40003f06270 */
[----:B------:R-:W-:-:S11]  /*1b80*/  LOP3.LUT R0, R0, 0x80000000, RZ, 0xc0, !PT ;  /* 0x8000000000007812 */ /* 0x000fd600078ec0ff */
[----:B------:R-:W-:Y:S05]  /*1b90*/  @!P0 BRA `(.L_x_62) ;  /* 0x0000000000688947 */ /* 0x000fea0003800000 */
[-CC-:B------:R-:W-:Y:S01]  /*1ba0*/  FFMA.RZ R3, R37, R39.reuse, R38.reuse ;  /* 0x0000002725037223 */ /* 0x180fe2000000c026 */
[C---:B------:R-:W-:Y:S02]  /*1bb0*/  ISETP.NE.AND P2, PT, R36.reuse, RZ, PT ;  /* 0x000000ff2400720c */ /* 0x040fe40003f45270 */
[C---:B------:R-:W-:Y:S02]  /*1bc0*/  ISETP.NE.AND P1, PT, R36.reuse, RZ, PT ;  /* 0x000000ff2400720c */ /* 0x040fe40003f25270 */
[----:B------:R-:W-:Y:S01]  /*1bd0*/  LOP3.LUT R34, R3, 0x7fffff, RZ, 0xc0, !PT ;  /* 0x007fffff03227812 */ /* 0x000fe200078ec0ff */
[CCC-:B------:R-:W-:Y:S01]  /*1be0*/  FFMA.RP R3, R37.reuse, R39.reuse, R38.reuse ;  /* 0x0000002725037223 */ /* 0x1c0fe20000008026 */
[----:B------:R-:W-:Y:S01]  /*1bf0*/  FFMA.RM R38, R37, R39, R38 ;  /* 0x0000002725267223 */ /* 0x000fe20000004026 */
[----:B------:R-:W-:Y:S01]  /*1c00*/  IADD3 R37, PT, PT, R36, 0x20, RZ ;  /* 0x0000002024257810 */ /* 0x000fe20007ffe0ff */
[----:B------:R-:W-:Y:S01]  /*1c10*/  IMAD.MOV R36, RZ, RZ, -R36 ;  /* 0x000000ffff247224 */ /* 0x000fe200078e0a24 */
[----:B------:R-:W-:-:S02]  /*1c20*/  LOP3.LUT R34, R34, 0x800000, RZ, 0xfc, !PT ;  /* 0x0080000022227812 */ /* 0x000fc400078efcff */
[----:B------:R-:W-:Y:S02]  /*1c30*/  FSETP.NEU.FTZ.AND P0, PT, R3, R38, PT ;  /* 0x000000260300720b */ /* 0x000fe40003f1d000 */
[----:B------:R-:W-:Y:S02]  /*1c40*/  SHF.L.U32 R37, R34, R37, RZ ;  /* 0x0000002522257219 */ /* 0x000fe400000006ff */
[----:B------:R-:W-:Y:S02]  /*1c50*/  SEL R3, R36, RZ, P2 ;  /* 0x000000ff24037207 */ /* 0x000fe40001000000 */
[----:B------:R-:W-:Y:S02]  /*1c60*/  ISETP.NE.AND P1, PT, R37, RZ, P1 ;  /* 0x000000ff2500720c */ /* 0x000fe40000f25270 */
[----:B------:R-:W-:Y:S02]  /*1c70*/  SHF.R.U32.HI R3, RZ, R3, R34 ;  /* 0x00000003ff037219 */ /* 0x000fe40000011622 */
[----:B------:R-:W-:-:S02]  /*1c80*/  PLOP3.LUT P0, PT, P0, P1, PT, 0xf8, 0x8f ;  /* 0x00000000008f781c */ /* 0x000fc40000703f70 */
[----:B------:R-:W-:Y:S02]  /*1c90*/  SHF.R.U32.HI R37, RZ, 0x1, R3 ;  /* 0x00000001ff257819 */ /* 0x000fe40000011603 */
[----:B------:R-:W-:-:S04]  /*1ca0*/  SEL R34, RZ, 0x1, !P0 ;  /* 0x00000001ff227807 */ /* 0x000fc80004000000 */
[----:B------:R-:W-:-:S04]  /*1cb0*/  LOP3.LUT R34, R34, 0x1, R37, 0xf8, !PT ;  /* 0x0000000122227812 */ /* 0x000fc800078ef825 */
[----:B------:R-:W-:-:S04]  /*1cc0*/  LOP3.LUT R34, R34, R3, RZ, 0xc0, !PT ;  /* 0x0000000322227212 */ /* 0x000fc800078ec0ff */
[----:B------:R-:W-:-:S04]  /*1cd0*/  IADD3 R37, PT, PT, R37, R34, RZ ;  /* 0x0000002225257210 */ /* 0x000fc80007ffe0ff */
[----:B------:R-:W-:Y:S01]  /*1ce0*/  LOP3.LUT R0, R37, R0, RZ, 0xfc, !PT ;  /* 0x0000000025007212 */ /* 0x000fe200078efcff */
[----:B------:R-:W-:Y:S06]  /*1cf0*/  BRA `(.L_x_62) ;  /* 0x0000000000107947 */ /* 0x000fec0003800000 */
.L_x_61:
[----:B------:R-:W-:-:S04]  /*1d00*/  LOP3.LUT R0, R0, 0x80000000, RZ, 0xc0, !PT ;  /* 0x8000000000007812 */ /* 0x000fc800078ec0ff */
[----:B------:R-:W-:Y:S01]  /*1d10*/  LOP3.LUT R0, R0, 0x7f800000, RZ, 0xfc, !PT ;  /* 0x7f80000000007812 */ /* 0x000fe200078efcff */
[----:B------:R-:W-:Y:S06]  /*1d20*/  BRA `(.L_x_62) ;  /* 0x0000000000047947 */ /* 0x000fec0003800000 */
.L_x_60:
[----:B------:R-:W-:-:S07]  /*1d30*/  LEA R0, R41, R0, 0x17 ;  /* 0x0000000029007211 */ /* 0x000fce00078eb8ff */
.L_x_62:
[----:B------:R-:W-:Y:S05]  /*1d40*/  BSYNC.RECONVERGENT B1 ;  /* 0x0000000000017941 */ /* 0x000fea0003800200 */
.L_x_59:
[----:B------:R-:W-:Y:S05]  /*1d50*/  BRA `(.L_x_63) ;  /* 0x0000000000207947 */ /* 0x000fea0003800000 */
.L_x_58:
[----:B------:R-:W-:-:S04]  /*1d60*/  LOP3.LUT R0, R3, 0x80000000, R0, 0x48, !PT ;  /* 0x8000000003007812 */ /* 0x000fc800078e4800 */
[----:B------:R-:W-:Y:S01]  /*1d70*/  LOP3.LUT R0, R0, 0x7f800000, RZ, 0xfc, !PT ;  /* 0x7f80000000007812 */ /* 0x000fe200078efcff */
[----:B------:R-:W-:Y:S06]  /*1d80*/  BRA `(.L_x_63) ;  /* 0x0000000000147947 */ /* 0x000fec0003800000 */
.L_x_57:
[----:B------:R-:W-:Y:S01]  /*1d90*/  LOP3.LUT R0, R3, 0x80000000, R0, 0x48, !PT ;  /* 0x8000000003007812 */ /* 0x000fe200078e4800 */
[----:B------:R-:W-:Y:S06]  /*1da0*/  BRA `(.L_x_63) ;  /* 0x00000000000c7947 */ /* 0x000fec0003800000 */
.L_x_56:
[----:B------:R-:W0:Y:S01]  /*1db0*/  MUFU.RSQ R0, -QNAN ;  /* 0xffc0000000007908 */ /* 0x000e220000001400 */
[----:B------:R-:W-:Y:S05]  /*1dc0*/  BRA `(.L_x_63) ;  /* 0x0000000000047947 */ /* 0x000fea0003800000 */
.L_x_55:
[----:B------:R-:W-:-:S07]  /*1dd0*/  FADD.FTZ R0, R0, R3 ;  /* 0x0000000300007221 */ /* 0x000fce0000010000 */
.L_x_63:
[----:B------:R-:W-:Y:S05]  /*1de0*/  BSYNC.RECONVERGENT B0 ;  /* 0x0000000000007941 */ /* 0x000fea0003800200 */
.L_x_53:
[----:B------:R-:W-:Y:S01]  /*1df0*/  HFMA2 R37, -RZ, RZ, 0, 0 ;  /* 0x00000000ff257431 */ /* 0x000fe200000001ff */
[----:B------:R-:W-:Y:S01]  /*1e00*/  MOV R36, R32 ;  /* 0x0000002000247202 */ /* 0x000fe20000000f00 */
[----:B0-----:R-:W-:-:S03]  /*1e10*/  IMAD.MOV.U32 R3, RZ, RZ, R0 ;  /* 0x000000ffff037224 */ /* 0x001fc600078e0000 */
[----:B------:R-:W-:Y:S05]  /*1e20*/  RET.REL.NODEC R36 `(singleKerneldecompose) ;  /* 0xffffffe024747950 */ /* 0x000fea0003c3ffff */
.L_x_64:
[----:B------:R-:W-:-:S00]  /*1e30*/  BRA `(.L_x_64) ;  /* 0xfffffffc00fc7947 */ /* 0x000fc0000383ffff */
[----:B------:R-:W-:-:S00]  /*1e40*/  NOP ;  /* 0x0000000000007918 */ /* 0x000fc00000000000 */
        /* <DEDUP_REMOVED lines=11> */
.L_x_65:


//--------------------- .nv.shared.reserved.0     --------------------------
	.section	.nv.shared.reserved.0,"aw",@nobits
	.weak		__nv_reservedSMEM_offset_0_alias
	.size		__nv_reservedSMEM_offset_0_alias, 0, 64
	.other		__nv_reservedSMEM_offset_0_alias,@"STO_CUDA_RESERVED_SHARED STV_DEFAULT"
__nv_reservedSMEM_offset_0_alias:
	.zero		0
	.zero		64


//--------------------- .nv.constant0.singleKerneldecompose --------------------------
	.section	.nv.constant0.singleKerneldecompose,"a",@progbits
	.sectionflags	@""
	.align	4
.nv.constant0.singleKerneldecompose:
	.zero		912


//--------------------- SYMBOLS --------------------------

	.type		.nv.reservedSmem.offset0,@object
	.size		.nv.reservedSmem.offset0,0x4
